//
// Generated by NVIDIA NVVM Compiler
//
// Compiler Build ID: CL-36424714
// Cuda compilation tools, release 13.0, V13.0.88
// Based on NVVM 20.0.0
//

.version 9.0
.target sm_100
.address_size 64

	// .globl	iswap_kernel

.visible .entry iswap_kernel(
	.param .u64 .ptr .align 1 iswap_kernel_param_0,
	.param .u32 iswap_kernel_param_1,
	.param .u32 iswap_kernel_param_2,
	.param .u32 iswap_kernel_param_3
)
{
	.reg .pred 	%p<4>;
	.reg .b32 	%r<19>;
	.reg .b64 	%rd<7>;
	.reg .b64 	%fd<7>;

	ld.param.u64 	%rd1, [iswap_kernel_param_0];
	ld.param.u32 	%r2, [iswap_kernel_param_1];
	ld.param.u32 	%r3, [iswap_kernel_param_2];
	ld.param.u32 	%r4, [iswap_kernel_param_3];
	mov.u32 	%r5, %ctaid.x;
	mov.u32 	%r6, %ntid.x;
	mov.u32 	%r7, %tid.x;
	mad.lo.s32 	%r1, %r5, %r6, %r7;
	mov.b32 	%r8, 1;
	shl.b32 	%r9, %r8, %r4;
	setp.ge.s32 	%p1, %r1, %r9;
	@%p1 bra 	$L__BB0_3;
	shr.u32 	%r10, %r1, %r2;
	shr.u32 	%r11, %r1, %r3;
	xor.b32  	%r12, %r11, %r10;
	and.b32  	%r13, %r12, 1;
	setp.eq.b32 	%p2, %r13, 1;
	not.pred 	%p3, %p2;
	@%p3 bra 	$L__BB0_3;
	cvta.to.global.u64 	%rd2, %rd1;
	mov.b32 	%r14, 1;
	shl.b32 	%r15, %r14, %r2;
	shl.b32 	%r16, %r14, %r3;
	or.b32  	%r17, %r16, %r15;
	xor.b32  	%r18, %r17, %r1;
	mul.wide.s32 	%rd3, %r1, 16;
	add.s64 	%rd4, %rd2, %rd3;
	ld.global.v2.f64 	{%fd1, %fd2}, [%rd4];
	mul.wide.s32 	%rd5, %r18, 16;
	add.s64 	%rd6, %rd2, %rd5;
	ld.global.v2.f64 	{%fd3, %fd4}, [%rd6];
	neg.f64 	%fd5, %fd2;
	neg.f64 	%fd6, %fd4;
	st.global.v2.f64 	[%rd4], {%fd6, %fd3};
	st.global.v2.f64 	[%rd6], {%fd5, %fd1};
$L__BB0_3:
	ret;

}


// ===== COMPILED SASS (sm_100) =====

	.target	sm_100

	.elftype	@"ET_EXEC"


//--------------------- .note.nv.tkinfo           --------------------------
	.section	.note.nv.tkinfo,"",@"SHT_NOTE"
	.sectionflags	@"SHF_NOTE_NV_TKINFO"
	.tkinfo
        /*0018*/ 	.word	0x00000002
        /*0030*/ 	.string	""
        /*0030*/ 	.string	"ptxas"
        /*0030*/ 	.string	"Cuda compilation tools, release 13.0, V13.0.88"
        /*0030*/ 	.string	"Build cuda_13.0.r13.0/compiler.36424714_0"
        /*0030*/ 	.string	"-arch sm_100 -m 64 "



//--------------------- .note.nv.cuinfo           --------------------------
	.section	.note.nv.cuinfo,"",@"SHT_NOTE"
	.sectionflags	@"SHF_NOTE_NV_CUINFO"
        /*0018*/ 	.short	0x0002
        /*001a*/ 	.short	0x0064
        /*001c*/ 	.short	0x0082
	.zero		2


//--------------------- .nv.info                  --------------------------
	.section	.nv.info,"",@"SHT_CUDA_INFO"
	.align	4


	//----- nvinfo : EIATTR_REGCOUNT
	.align		4
        /*0000*/ 	.byte	0x04, 0x2f
        /*0002*/ 	.short	(.L_1 - .L_0)
	.align		4
.L_0:
        /*0004*/ 	.word	index@(iswap_kernel)
        /*0008*/ 	.word	0x0000001a


	//----- nvinfo : EIATTR_FRAME_SIZE
	.align		4
.L_1:
        /*000c*/ 	.byte	0x04, 0x11
        /*000e*/ 	.short	(.L_3 - .L_2)
	.align		4
.L_2:
        /*0010*/ 	.word	index@(iswap_kernel)
        /*0014*/ 	.word	0x00000000


	//----- nvinfo : EIATTR_MIN_STACK_SIZE
	.align		4
.L_3:
        /*0018*/ 	.byte	0x04, 0x12
        /*001a*/ 	.short	(.L_5 - .L_4)
	.align		4
.L_4:
        /*001c*/ 	.word	index@(iswap_kernel)
        /*0020*/ 	.word	0x00000000
.L_5:


//--------------------- .nv.compat                --------------------------
	.section	.nv.compat,"",@"SHT_CUDA_COMPAT_INFO"
	.align	4
        /*0000*/ 	.byte	0x02, 0x09, 0x00, 0x00, 0x02, 0x02, 0x01, 0x00, 0x02, 0x05, 0x05, 0x00, 0x03, 0x07, 0x01, 0x01
        /*0010*/ 	.byte	0x02, 0x03, 0x00, 0x00, 0x02, 0x06, 0x01, 0x00, 0x04, 0x0b, 0x08, 0x00, 0x01, 0x00, 0x00, 0x00
        /*0020*/ 	.byte	0x00, 0x00, 0x00, 0x00


//--------------------- .nv.info.iswap_kernel     --------------------------
	.section	.nv.info.iswap_kernel,"",@"SHT_CUDA_INFO"
	.sectionflags	@""
	.align	4


	//----- nvinfo : EIATTR_CUDA_API_VERSION
	.align		4
        /*0000*/ 	.byte	0x04, 0x37
        /*0002*/ 	.short	(.L_7 - .L_6)
.L_6:
        /*0004*/ 	.word	0x00000082


	//----- nvinfo : EIATTR_KPARAM_INFO
	.align		4
.L_7:
        /*0008*/ 	.byte	0x04, 0x17
        /*000a*/ 	.short	(.L_9 - .L_8)
.L_8:
        /*000c*/ 	.word	0x00000000
        /*0010*/ 	.short	0x0003
        /*0012*/ 	.short	0x0010
        /*0014*/ 	.byte	0x00, 0xf0, 0x11, 0x00


	//----- nvinfo : EIATTR_KPARAM_INFO
	.align		4
.L_9:
        /*0018*/ 	.byte	0x04, 0x17
        /*001a*/ 	.short	(.L_11 - .L_10)
.L_10:
        /*001c*/ 	.word	0x00000000
        /*0020*/ 	.short	0x0002
        /*0022*/ 	.short	0x000c
        /*0024*/ 	.byte	0x00, 0xf0, 0x11, 0x00


	//----- nvinfo : EIATTR_KPARAM_INFO
	.align		4
.L_11:
        /*0028*/ 	.byte	0x04, 0x17
        /*002a*/ 	.short	(.L_13 - .L_12)
.L_12:
        /*002c*/ 	.word	0x00000000
        /*0030*/ 	.short	0x0001
        /*0032*/ 	.short	0x0008
        /*0034*/ 	.byte	0x00, 0xf0, 0x11, 0x00


	//----- nvinfo : EIATTR_KPARAM_INFO
	.align		4
.L_13:
        /*0038*/ 	.byte	0x04, 0x17
        /*003a*/ 	.short	(.L_15 - .L_14)
.L_14:
        /*003c*/ 	.word	0x00000000
        /*0040*/ 	.short	0x0000
        /*0042*/ 	.short	0x0000
        /*0044*/ 	.byte	0x00, 0xf5, 0x21, 0x00


	//----- nvinfo : EIATTR_SPARSE_MMA_MASK
	.align		4
.L_15:
        /*0048*/ 	.byte	0x03, 0x50
        /*004a*/ 	.short	0x0000


	//----- nvinfo : EIATTR_MAXREG_COUNT
	.align		4
        /*004c*/ 	.byte	0x03, 0x1b
        /*004e*/ 	.short	0x00ff


	//----- nvinfo : EIATTR_MERCURY_ISA_VERSION
	.align		4
        /*0050*/ 	.byte	0x03, 0x5f
        /*0052*/ 	.short	0x0101


	//----- nvinfo : EIATTR_VRC_CTA_INIT_COUNT
	.align		4
        /*0054*/ 	.byte	0x02, 0x4a
	.zero		1
	.zero		1


	//----- nvinfo : EIATTR_EXIT_INSTR_OFFSETS
	.align		4
        /*0058*/ 	.byte	0x04, 0x1c
        /*005a*/ 	.short	(.L_17 - .L_16)


	//   ....[0]....
.L_16:
        /*005c*/ 	.word	0x00000090


	//   ....[1]....
        /*0060*/ 	.word	0x000000f0


	//   ....[2]....
        /*0064*/ 	.word	0x00000210


	//----- nvinfo : EIATTR_CBANK_PARAM_SIZE
	.align		4
.L_17:
        /*0068*/ 	.byte	0x03, 0x19
        /*006a*/ 	.short	0x0014


	//----- nvinfo : EIATTR_PARAM_CBANK
	.align		4
        /*006c*/ 	.byte	0x04, 0x0a
        /*006e*/ 	.short	(.L_19 - .L_18)
	.align		4
.L_18:
        /*0070*/ 	.word	index@(.nv.constant0.iswap_kernel)
        /*0074*/ 	.short	0x0380
        /*0076*/ 	.short	0x0014


	//----- nvinfo : EIATTR_SW_WAR
	.align		4
.L_19:
        /*0078*/ 	.byte	0x04, 0x36
        /*007a*/ 	.short	(.L_21 - .L_20)
.L_20:
        /*007c*/ 	.word	0x00000008
.L_21:


//--------------------- .nv.callgraph             --------------------------
	.section	.nv.callgraph,"",@"SHT_CUDA_CALLGRAPH"
	.align	4
	.sectionentsize	8
	.align		4
        /*0000*/ 	.word	0x00000000
	.align		4
        /*0004*/ 	.word	0xffffffff
	.align		4
        /*0008*/ 	.word	0x00000000
	.align		4
        /*000c*/ 	.word	0xfffffffe
	.align		4
        /*0010*/ 	.word	0x00000000
	.align		4
        /*0014*/ 	.word	0xfffffffd
	.align		4
        /*0018*/ 	.word	0x00000000
	.align		4
        /*001c*/ 	.word	0xfffffffc


//--------------------- .text.iswap_kernel        --------------------------
	.section	.text.iswap_kernel,"ax",@progbits
	.align	128
        .global         iswap_kernel
        .type           iswap_kernel,@function
        .size           iswap_kernel,(.L_x_1 - iswap_kernel)
        .other          iswap_kernel,@"STO_CUDA_ENTRY STV_DEFAULT"
iswap_kernel:
.text.iswap_kernel:
[----:B------:R-:W-:Y:S01]  /*0000*/  LDC R1, c[0x0][0x37c] ;  /* 0x0000df00ff017b82 */ /* 0x000fe20000000800 */
[----:B------:R-:W0:Y:S07]  /*0010*/  S2R R0, SR_TID.X ;  /* 0x0000000000007919 */ /* 0x000e2e0000002100 */
[----:B------:R-:W0:Y:S01]  /*0020*/  S2UR UR4, SR_CTAID.X ;  /* 0x00000000000479c3 */ /* 0x000e220000002500 */
[----:B------:R-:W1:Y:S01]  /*0030*/  LDCU UR5, c[0x0][0x390] ;  /* 0x00007200ff0577ac */ /* 0x000e620008000800 */
[----:B------:R-:W-:-:S06]  /*0040*/  IMAD.MOV.U32 R4, RZ, RZ, 0x1 ;  /* 0x00000001ff047424 */ /* 0x000fcc00078e00ff */
[----:B------:R-:W0:Y:S02]  /*0050*/  LDC R5, c[0x0][0x360] ;  /* 0x0000d800ff057b82 */ /* 0x000e240000000800 */
[----:B0-----:R-:W-:Y:S01]  /*0060*/  IMAD R5, R5, UR4, R0 ;  /* 0x0000000405057c24 */ /* 0x001fe2000f8e0200 */
[----:B-1----:R-:W-:-:S04]  /*0070*/  SHF.L.U32 R0, R4, UR5, RZ ;  /* 0x0000000504007c19 */ /* 0x002fc800080006ff */
[----:B------:R-:W-:-:S13]  /*0080*/  ISETP.GE.AND P0, PT, R5, R0, PT ;  /* 0x000000000500720c */ /* 0x000fda0003f06270 */
[----:B------:R-:W-:Y:S05]  /*0090*/  @P0 EXIT ;  /* 0x000000000000094d */ /* 0x000fea0003800000 */
[----:B------:R-:W0:Y:S02]  /*00a0*/  LDC.64 R6, c[0x0][0x388] ;  /* 0x0000e200ff067b82 */ /* 0x000e240000000a00 */
[--C-:B0-----:R-:W-:Y:S02]  /*00b0*/  SHF.R.U32.HI R0, RZ, R6, R5.reuse ;  /* 0x00000006ff007219 */ /* 0x101fe40000011605 */
[----:B------:R-:W-:-:S04]  /*00c0*/  SHF.R.U32.HI R3, RZ, R7, R5 ;  /* 0x00000007ff037219 */ /* 0x000fc80000011605 */
[----:B------:R-:W-:-:S04]  /*00d0*/  LOP3.LUT R0, R3, 0x1, R0, 0x48, !PT ;  /* 0x0000000103007812 */ /* 0x000fc800078e4800 */
[----:B------:R-:W-:-:S13]  /*00e0*/  ISETP.NE.U32.AND P0, PT, R0, 0x1, PT ;  /* 0x000000010000780c */ /* 0x000fda0003f05070 */
[----:B------:R-:W-:Y:S05]  /*00f0*/  @P0 EXIT ;  /* 0x000000000000094d */ /* 0x000fea0003800000 */
[----:B------:R-:W0:Y:S01]  /*0100*/  LDC.64 R2, c[0x0][0x380] ;  /* 0x0000e000ff027b82 */ /* 0x000e220000000a00 */
[----:B------:R-:W1:Y:S01]  /*0110*/  LDCU.64 UR4, c[0x0][0x358] ;  /* 0x00006b00ff0477ac */ /* 0x000e620008000a00 */
[C---:B------:R-:W-:Y:S02]  /*0120*/  SHF.L.U32 R0, R4.reuse, R6, RZ ;  /* 0x0000000604007219 */ /* 0x040fe400000006ff */
[----:B------:R-:W-:-:S04]  /*0130*/  SHF.L.U32 R4, R4, R7, RZ ;  /* 0x0000000704047219 */ /* 0x000fc800000006ff */
[----:B------:R-:W-:-:S05]  /*0140*/  LOP3.LUT R9, R5, R4, R0, 0x1e, !PT ;  /* 0x0000000405097212 */ /* 0x000fca00078e1e00 */
[----:B0-----:R-:W-:-:S04]  /*0150*/  IMAD.WIDE R8, R9, 0x10, R2 ;  /* 0x0000001009087825 */ /* 0x001fc800078e0202 */
[----:B------:R-:W-:Y:S01]  /*0160*/  IMAD.WIDE R2, R5, 0x10, R2 ;  /* 0x0000001005027825 */ /* 0x000fe200078e0202 */
[----:B-1----:R-:W2:Y:S04]  /*0170*/  LDG.E.128 R12, desc[UR4][R8.64] ;  /* 0x00000004080c7981 */ /* 0x002ea8000c1e1d00 */
[----:B------:R-:W3:Y:S01]  /*0180*/  LDG.E.128 R4, desc[UR4][R2.64] ;  /* 0x0000000402047981 */ /* 0x000ee2000c1e1d00 */
[----:B--2---:R-:W-:Y:S01]  /*0190*/  DADD R16, -RZ, -R14 ;  /* 0x00000000ff107229 */ /* 0x004fe2000000090e */
[----:B------:R-:W-:Y:S02]  /*01a0*/  IMAD.MOV.U32 R18, RZ, RZ, R12 ;  /* 0x000000ffff127224 */ /* 0x000fe400078e000c */
[----:B------:R-:W-:Y:S01]  /*01b0*/  IMAD.MOV.U32 R19, RZ, RZ, R13 ;  /* 0x000000ffff137224 */ /* 0x000fe200078e000d */
[----:B---3--:R-:W-:Y:S01]  /*01c0*/  DADD R20, -RZ, -R6 ;  /* 0x00000000ff147229 */ /* 0x008fe20000000906 */
[----:B------:R-:W-:-:S02]  /*01d0*/  IMAD.MOV.U32 R22, RZ, RZ, R4 ;  /* 0x000000ffff167224 */ /* 0x000fc400078e0004 */
[----:B------:R-:W-:Y:S01]  /*01e0*/  IMAD.MOV.U32 R23, RZ, RZ, R5 ;  /* 0x000000ffff177224 */ /* 0x000fe200078e0005 */
[----:B------:R-:W-:Y:S04]  /*01f0*/  STG.E.128 desc[UR4][R2.64], R16 ;  /* 0x0000001002007986 */ /* 0x000fe8000c101d04 */
[----:B------:R-:W-:Y:S01]  /*0200*/  STG.E.128 desc[UR4][R8.64], R20 ;  /* 0x0000001408007986 */ /* 0x000fe2000c101d04 */
[----:B------:R-:W-:Y:S05]  /*0210*/  EXIT ;  /* 0x000000000000794d */ /* 0x000fea0003800000 */
.L_x_0:
[----:B------:R-:W-:-:S00]  /*0220*/  BRA `(.L_x_0) ;  /* 0xfffffffc00fc7947 */ /* 0x000fc0000383ffff */
[----:B------:R-:W-:-:S00]  /*0230*/  NOP ;  /* 0x0000000000007918 */ /* 0x000fc00000000000 */
        /* <DEDUP_REMOVED lines=12> */
.L_x_1:


//--------------------- .nv.shared.reserved.0     --------------------------
	.section	.nv.shared.reserved.0,"aw",@nobits
	.weak		__nv_reservedSMEM_offset_0_alias
	.size		__nv_reservedSMEM_offset_0_alias, 0, 64
	.other		__nv_reservedSMEM_offset_0_alias,@"STO_CUDA_RESERVED_SHARED STV_DEFAULT"
__nv_reservedSMEM_offset_0_alias:
	.zero		0
	.zero		64


//--------------------- .nv.constant0.iswap_kernel --------------------------
	.section	.nv.constant0.iswap_kernel,"a",@progbits
	.sectionflags	@""
	.align	4
.nv.constant0.iswap_kernel:
	.zero		916


//--------------------- SYMBOLS --------------------------

	.type		.nv.reservedSmem.offset0,@object
	.size		.nv.reservedSmem.offset0,0x4
